//
// Generated by NVIDIA NVVM Compiler
//
// Compiler Build ID: CL-36424714
// Cuda compilation tools, release 13.0, V13.0.88
// Based on NVVM 20.0.0
//

.version 9.0
.target sm_100
.address_size 64

	// .globl	_Z8init_memPh
.extern .func  (.param .b32 func_retval0) vprintf
(
	.param .b64 vprintf_param_0,
	.param .b64 vprintf_param_1
)
;
.global .align 1 .b8 $str[26] = {84, 104, 105, 115, 32, 115, 104, 111, 117, 108, 100, 32, 110, 101, 118, 101, 114, 32, 104, 97, 112, 112, 101, 110, 10};

.visible .entry _Z8init_memPh(
	.param .u64 .ptr .align 1 _Z8init_memPh_param_0
)
{
	.reg .pred 	%p<2>;
	.reg .b32 	%r<5>;
	.reg .b64 	%rd<26>;

	ld.param.u64 	%rd7, [_Z8init_memPh_param_0];
	cvta.to.global.u64 	%rd8, %rd7;
	add.s64 	%rd24, %rd8, 1920;
	mov.b32 	%r4, 0;
	mov.b64 	%rd25, 2048;
$L__BB0_1:
	add.s64 	%rd9, %rd25, -1920;
	st.global.u64 	[%rd24+-1920], %rd9;
	add.s64 	%rd10, %rd25, -1792;
	st.global.u64 	[%rd24+-1792], %rd10;
	add.s64 	%rd11, %rd25, -1664;
	st.global.u64 	[%rd24+-1664], %rd11;
	add.s64 	%rd12, %rd25, -1536;
	st.global.u64 	[%rd24+-1536], %rd12;
	add.s64 	%rd13, %rd25, -1408;
	st.global.u64 	[%rd24+-1408], %rd13;
	add.s64 	%rd14, %rd25, -1280;
	st.global.u64 	[%rd24+-1280], %rd14;
	add.s64 	%rd15, %rd25, -1152;
	st.global.u64 	[%rd24+-1152], %rd15;
	add.s64 	%rd16, %rd25, -1024;
	st.global.u64 	[%rd24+-1024], %rd16;
	add.s64 	%rd17, %rd25, -896;
	st.global.u64 	[%rd24+-896], %rd17;
	add.s64 	%rd18, %rd25, -768;
	st.global.u64 	[%rd24+-768], %rd18;
	add.s64 	%rd19, %rd25, -640;
	st.global.u64 	[%rd24+-640], %rd19;
	add.s64 	%rd20, %rd25, -512;
	st.global.u64 	[%rd24+-512], %rd20;
	add.s64 	%rd21, %rd25, -384;
	st.global.u64 	[%rd24+-384], %rd21;
	add.s64 	%rd22, %rd25, -256;
	st.global.u64 	[%rd24+-256], %rd22;
	add.s64 	%rd23, %rd25, -128;
	st.global.u64 	[%rd24+-128], %rd23;
	st.global.u64 	[%rd24], %rd25;
	add.s32 	%r4, %r4, 16;
	add.s64 	%rd25, %rd25, 2048;
	add.s64 	%rd24, %rd24, 2048;
	setp.ne.s32 	%p1, %r4, 81920;
	@%p1 bra 	$L__BB0_1;
	ret;

}
	// .globl	_Z14check_evictionmPhmPm
.visible .entry _Z14check_evictionmPhmPm(
	.param .u64 _Z14check_evictionmPhmPm_param_0,
	.param .u64 .ptr .align 1 _Z14check_evictionmPhmPm_param_1,
	.param .u64 _Z14check_evictionmPhmPm_param_2,
	.param .u64 .ptr .align 1 _Z14check_evictionmPhmPm_param_3
)
{
	.reg .pred 	%p<7>;
	.reg .b32 	%r<33>;
	.reg .b64 	%rd<49>;

	ld.param.u64 	%rd15, [_Z14check_evictionmPhmPm_param_0];
	ld.param.u64 	%rd16, [_Z14check_evictionmPhmPm_param_1];
	ld.param.u64 	%rd17, [_Z14check_evictionmPhmPm_param_2];
	ld.param.u64 	%rd22, [_Z14check_evictionmPhmPm_param_3];
	cvta.to.global.u64 	%rd1, %rd22;
	mov.b32 	%r1, 0;
	mov.u32 	%r32, %r1;
	// begin inline asm
	mov.u64 	%rd18, %clock64;
	// end inline asm
	// begin inline asm
	ld.global.cg.u64 %rd46, [%rd15];
	// end inline asm
	mov.u32 	%r2, %r32;
	cvt.u32.u64 	%r3, %rd46;
	add.s32 	%r4, %r2, %r3;
	mov.u32 	%r32, %r4;
	// begin inline asm
	mov.u64 	%rd21, %clock64;
	// end inline asm
	membar.gl;
	sub.s64 	%rd24, %rd21, %rd18;
	and.b64  	%rd25, %rd24, 4294967295;
	st.global.u64 	[%rd1], %rd25;
	mov.u32 	%r5, %r32;
	add.s32 	%r6, %r5, 1;
	mov.u32 	%r32, %r6;
	setp.eq.s64 	%p1, %rd17, 0;
	@%p1 bra 	$L__BB1_6;
	and.b64  	%rd47, %rd17, 3;
	setp.lt.u64 	%p2, %rd17, 4;
	@%p2 bra 	$L__BB1_4;
	and.b64  	%rd44, %rd17, -4;
$L__BB1_3:
	add.s64 	%rd27, %rd16, %rd46;
	// begin inline asm
	ld.global.cg.u64 %rd26, [%rd27];
	// end inline asm
	mov.u32 	%r7, %r32;
	cvt.u32.u64 	%r8, %rd26;
	add.s32 	%r9, %r7, %r8;
	mov.u32 	%r32, %r9;
	membar.gl;
	add.s64 	%rd29, %rd16, %rd26;
	// begin inline asm
	ld.global.cg.u64 %rd28, [%rd29];
	// end inline asm
	mov.u32 	%r10, %r32;
	cvt.u32.u64 	%r11, %rd28;
	add.s32 	%r12, %r10, %r11;
	mov.u32 	%r32, %r12;
	membar.gl;
	add.s64 	%rd31, %rd16, %rd28;
	// begin inline asm
	ld.global.cg.u64 %rd30, [%rd31];
	// end inline asm
	mov.u32 	%r13, %r32;
	cvt.u32.u64 	%r14, %rd30;
	add.s32 	%r15, %r13, %r14;
	mov.u32 	%r32, %r15;
	membar.gl;
	add.s64 	%rd33, %rd16, %rd30;
	// begin inline asm
	ld.global.cg.u64 %rd46, [%rd33];
	// end inline asm
	mov.u32 	%r16, %r32;
	cvt.u32.u64 	%r17, %rd46;
	add.s32 	%r18, %r16, %r17;
	mov.u32 	%r32, %r18;
	membar.gl;
	add.s64 	%rd44, %rd44, -4;
	setp.ne.s64 	%p3, %rd44, 0;
	@%p3 bra 	$L__BB1_3;
$L__BB1_4:
	setp.eq.s64 	%p4, %rd47, 0;
	@%p4 bra 	$L__BB1_6;
$L__BB1_5:
	.pragma "nounroll";
	add.s64 	%rd35, %rd16, %rd46;
	// begin inline asm
	ld.global.cg.u64 %rd46, [%rd35];
	// end inline asm
	mov.u32 	%r19, %r32;
	cvt.u32.u64 	%r20, %rd46;
	add.s32 	%r21, %r19, %r20;
	mov.u32 	%r32, %r21;
	membar.gl;
	add.s64 	%rd47, %rd47, -1;
	setp.ne.s64 	%p5, %rd47, 0;
	@%p5 bra 	$L__BB1_5;
$L__BB1_6:
	mov.u32 	%r22, %r32;
	add.s32 	%r23, %r22, 2;
	mov.u32 	%r32, %r23;
	// begin inline asm
	mov.u64 	%rd36, %clock64;
	// end inline asm
	// begin inline asm
	ld.global.cg.u64 %rd37, [%rd15];
	// end inline asm
	mov.u32 	%r24, %r32;
	cvt.u32.u64 	%r25, %rd37;
	add.s32 	%r26, %r24, %r25;
	mov.u32 	%r32, %r26;
	// begin inline asm
	mov.u64 	%rd39, %clock64;
	// end inline asm
	membar.gl;
	sub.s64 	%rd40, %rd39, %rd36;
	and.b64  	%rd41, %rd40, 4294967295;
	st.global.u64 	[%rd1+8], %rd41;
	mov.u32 	%r27, %r32;
	add.s32 	%r28, %r27, 3;
	mov.u32 	%r32, %r28;
	mov.u32 	%r29, %r32;
	setp.ne.s32 	%p6, %r29, -1;
	@%p6 bra 	$L__BB1_8;
	mov.u64 	%rd42, $str;
	cvta.global.u64 	%rd43, %rd42;
	{ // callseq 0, 0
	.param .b64 param0;
	st.param.b64 	[param0], %rd43;
	.param .b64 param1;
	st.param.b64 	[param1], 0;
	.param .b32 retval0;
	call.uni (retval0), 
	vprintf, 
	(
	param0, 
	param1
	);
	ld.param.b32 	%r30, [retval0];
	} // callseq 0
$L__BB1_8:
	ret;

}
	// .globl	_Z11remove_addrPhm
.visible .entry _Z11remove_addrPhm(
	.param .u64 .ptr .align 1 _Z11remove_addrPhm_param_0,
	.param .u64 _Z11remove_addrPhm_param_1
)
{
	.reg .b64 	%rd<8>;

	ld.param.u64 	%rd1, [_Z11remove_addrPhm_param_0];
	ld.param.u64 	%rd2, [_Z11remove_addrPhm_param_1];
	cvta.to.global.u64 	%rd3, %rd1;
	shl.b64 	%rd4, %rd2, 7;
	add.s64 	%rd5, %rd3, %rd4;
	mov.b64 	%rd6, 0;
	st.global.u64 	[%rd5+1024], %rd6;
	add.s64 	%rd7, %rd4, 256;
	st.global.u64 	[%rd5], %rd7;
	ret;

}


// ===== COMPILED SASS (sm_100) =====

	.target	sm_100

	.elftype	@"ET_EXEC"


//--------------------- .note.nv.tkinfo           --------------------------
	.section	.note.nv.tkinfo,"",@"SHT_NOTE"
	.sectionflags	@"SHF_NOTE_NV_TKINFO"
	.tkinfo
        /*0018*/ 	.word	0x00000002
        /*0030*/ 	.string	""
        /*0030*/ 	.string	"ptxas"
        /*0030*/ 	.string	"Cuda compilation tools, release 13.0, V13.0.88"
        /*0030*/ 	.string	"Build cuda_13.0.r13.0/compiler.36424714_0"
        /*0030*/ 	.string	"-arch sm_100 -m 64 "



//--------------------- .note.nv.cuinfo           --------------------------
	.section	.note.nv.cuinfo,"",@"SHT_NOTE"
	.sectionflags	@"SHF_NOTE_NV_CUINFO"
        /*0018*/ 	.short	0x0002
        /*001a*/ 	.short	0x0064
        /*001c*/ 	.short	0x0082
	.zero		2


//--------------------- .nv.info                  --------------------------
	.section	.nv.info,"",@"SHT_CUDA_INFO"
	.align	4


	//----- nvinfo : EIATTR_REGCOUNT
	.align		4
        /*0000*/ 	.byte	0x04, 0x2f
        /*0002*/ 	.short	(.L_2 - .L_1)
	.align		4
.L_1:
        /*0004*/ 	.word	index@(_Z8init_memPh)
        /*0008*/ 	.word	0x00000010


	//----- nvinfo : EIATTR_FRAME_SIZE
	.align		4
.L_2:
        /*000c*/ 	.byte	0x04, 0x11
        /*000e*/ 	.short	(.L_4 - .L_3)
	.align		4
.L_3:
        /*0010*/ 	.word	index@(_Z8init_memPh)
        /*0014*/ 	.word	0x00000000


	//----- nvinfo : EIATTR_REGCOUNT
	.align		4
.L_4:
        /*0018*/ 	.byte	0x04, 0x2f
        /*001a*/ 	.short	(.L_6 - .L_5)
	.align		4
.L_5:
        /*001c*/ 	.word	index@(_Z14check_evictionmPhmPm)
        /*0020*/ 	.word	0x00000018


	//----- nvinfo : EIATTR_FRAME_SIZE
	.align		4
.L_6:
        /*0024*/ 	.byte	0x04, 0x11
        /*0026*/ 	.short	(.L_8 - .L_7)
	.align		4
.L_7:
        /*0028*/ 	.word	index@(_Z14check_evictionmPhmPm)
        /*002c*/ 	.word	0x00000000


	//----- nvinfo : EIATTR_REGCOUNT
	.align		4
.L_8:
        /*0030*/ 	.byte	0x04, 0x2f
        /*0032*/ 	.short	(.L_10 - .L_9)
	.align		4
.L_9:
        /*0034*/ 	.word	index@(_Z11remove_addrPhm)
        /*0038*/ 	.word	0x00000008


	//----- nvinfo : EIATTR_FRAME_SIZE
	.align		4
.L_10:
        /*003c*/ 	.byte	0x04, 0x11
        /*003e*/ 	.short	(.L_12 - .L_11)
	.align		4
.L_11:
        /*0040*/ 	.word	index@(_Z11remove_addrPhm)
        /*0044*/ 	.word	0x00000000


	//----- nvinfo : EIATTR_MIN_STACK_SIZE
	.align		4
.L_12:
        /*0048*/ 	.byte	0x04, 0x12
        /*004a*/ 	.short	(.L_14 - .L_13)
	.align		4
.L_13:
        /*004c*/ 	.word	index@(_Z11remove_addrPhm)
        /*0050*/ 	.word	0x00000000


	//----- nvinfo : EIATTR_MIN_STACK_SIZE
	.align		4
.L_14:
        /*0054*/ 	.byte	0x04, 0x12
        /*0056*/ 	.short	(.L_16 - .L_15)
	.align		4
.L_15:
        /*0058*/ 	.word	index@(_Z14check_evictionmPhmPm)
        /*005c*/ 	.word	0x00000000


	//----- nvinfo : EIATTR_MIN_STACK_SIZE
	.align		4
.L_16:
        /*0060*/ 	.byte	0x04, 0x12
        /*0062*/ 	.short	(.L_18 - .L_17)
	.align		4
.L_17:
        /*0064*/ 	.word	index@(_Z8init_memPh)
        /*0068*/ 	.word	0x00000000
.L_18:


//--------------------- .nv.compat                --------------------------
	.section	.nv.compat,"",@"SHT_CUDA_COMPAT_INFO"
	.align	4
        /*0000*/ 	.byte	0x02, 0x09, 0x00, 0x00, 0x02, 0x02, 0x01, 0x00, 0x02, 0x05, 0x05, 0x00, 0x03, 0x07, 0x01, 0x01
        /*0010*/ 	.byte	0x02, 0x03, 0x00, 0x00, 0x02, 0x06, 0x01, 0x00, 0x04, 0x0b, 0x08, 0x00, 0x09, 0x00, 0x00, 0x00
        /*0020*/ 	.byte	0x00, 0x00, 0x00, 0x00


//--------------------- .nv.info._Z11remove_addrPhm --------------------------
	.section	.nv.info._Z11remove_addrPhm,"",@"SHT_CUDA_INFO"
	.sectionflags	@""
	.align	4


	//----- nvinfo : EIATTR_CUDA_API_VERSION
	.align		4
        /*0000*/ 	.byte	0x04, 0x37
        /*0002*/ 	.short	(.L_20 - .L_19)
.L_19:
        /*0004*/ 	.word	0x00000082


	//----- nvinfo : EIATTR_KPARAM_INFO
	.align		4
.L_20:
        /*0008*/ 	.byte	0x04, 0x17
        /*000a*/ 	.short	(.L_22 - .L_21)
.L_21:
        /*000c*/ 	.word	0x00000000
        /*0010*/ 	.short	0x0001
        /*0012*/ 	.short	0x0008
        /*0014*/ 	.byte	0x00, 0xf0, 0x21, 0x00


	//----- nvinfo : EIATTR_KPARAM_INFO
	.align		4
.L_22:
        /*0018*/ 	.byte	0x04, 0x17
        /*001a*/ 	.short	(.L_24 - .L_23)
.L_23:
        /*001c*/ 	.word	0x00000000
        /*0020*/ 	.short	0x0000
        /*0022*/ 	.short	0x0000
        /*0024*/ 	.byte	0x00, 0xf5, 0x21, 0x00


	//----- nvinfo : EIATTR_SPARSE_MMA_MASK
	.align		4
.L_24:
        /*0028*/ 	.byte	0x03, 0x50
        /*002a*/ 	.short	0x0000


	//----- nvinfo : EIATTR_MAXREG_COUNT
	.align		4
        /*002c*/ 	.byte	0x03, 0x1b
        /*002e*/ 	.short	0x00ff


	//----- nvinfo : EIATTR_MERCURY_ISA_VERSION
	.align		4
        /*0030*/ 	.byte	0x03, 0x5f
        /*0032*/ 	.short	0x0101


	//----- nvinfo : EIATTR_VRC_CTA_INIT_COUNT
	.align		4
        /*0034*/ 	.byte	0x02, 0x4a
	.zero		1
	.zero		1


	//----- nvinfo : EIATTR_EXIT_INSTR_OFFSETS
	.align		4
        /*0038*/ 	.byte	0x04, 0x1c
        /*003a*/ 	.short	(.L_26 - .L_25)


	//   ....[0]....
.L_25:
        /*003c*/ 	.word	0x000000f0


	//----- nvinfo : EIATTR_CBANK_PARAM_SIZE
	.align		4
.L_26:
        /*0040*/ 	.byte	0x03, 0x19
        /*0042*/ 	.short	0x0010


	//----- nvinfo : EIATTR_PARAM_CBANK
	.align		4
        /*0044*/ 	.byte	0x04, 0x0a
        /*0046*/ 	.short	(.L_28 - .L_27)
	.align		4
.L_27:
        /*0048*/ 	.word	index@(.nv.constant0._Z11remove_addrPhm)
        /*004c*/ 	.short	0x0380
        /*004e*/ 	.short	0x0010


	//----- nvinfo : EIATTR_SW_WAR
	.align		4
.L_28:
        /*0050*/ 	.byte	0x04, 0x36
        /*0052*/ 	.short	(.L_30 - .L_29)
.L_29:
        /*0054*/ 	.word	0x00000008
.L_30:


//--------------------- .nv.info._Z14check_evictionmPhmPm --------------------------
	.section	.nv.info._Z14check_evictionmPhmPm,"",@"SHT_CUDA_INFO"
	.sectionflags	@""
	.align	4


	//----- nvinfo : EIATTR_CUDA_API_VERSION
	.align		4
        /*0000*/ 	.byte	0x04, 0x37
        /*0002*/ 	.short	(.L_32 - .L_31)
.L_31:
        /*0004*/ 	.word	0x00000082


	//----- nvinfo : EIATTR_KPARAM_INFO
	.align		4
.L_32:
        /*0008*/ 	.byte	0x04, 0x17
        /*000a*/ 	.short	(.L_34 - .L_33)
.L_33:
        /*000c*/ 	.word	0x00000000
        /*0010*/ 	.short	0x0003
        /*0012*/ 	.short	0x0018
        /*0014*/ 	.byte	0x00, 0xf5, 0x21, 0x00


	//----- nvinfo : EIATTR_KPARAM_INFO
	.align		4
.L_34:
        /*0018*/ 	.byte	0x04, 0x17
        /*001a*/ 	.short	(.L_36 - .L_35)
.L_35:
        /*001c*/ 	.word	0x00000000
        /*0020*/ 	.short	0x0002
        /*0022*/ 	.short	0x0010
        /*0024*/ 	.byte	0x00, 0xf0, 0x21, 0x00


	//----- nvinfo : EIATTR_KPARAM_INFO
	.align		4
.L_36:
        /*0028*/ 	.byte	0x04, 0x17
        /*002a*/ 	.short	(.L_38 - .L_37)
.L_37:
        /*002c*/ 	.word	0x00000000
        /*0030*/ 	.short	0x0001
        /*0032*/ 	.short	0x0008
        /*0034*/ 	.byte	0x00, 0xf5, 0x21, 0x00


	//----- nvinfo : EIATTR_KPARAM_INFO
	.align		4
.L_38:
        /*0038*/ 	.byte	0x04, 0x17
        /*003a*/ 	.short	(.L_40 - .L_39)
.L_39:
        /*003c*/ 	.word	0x00000000
        /*0040*/ 	.short	0x0000
        /*0042*/ 	.short	0x0000
        /*0044*/ 	.byte	0x00, 0xf0, 0x21, 0x00


	//----- nvinfo : EIATTR_SPARSE_MMA_MASK
	.align		4
.L_40:
        /*0048*/ 	.byte	0x03, 0x50
        /*004a*/ 	.short	0x0000


	//----- nvinfo : EIATTR_MAXREG_COUNT
	.align		4
        /*004c*/ 	.byte	0x03, 0x1b
        /*004e*/ 	.short	0x00ff


	//----- nvinfo : EIATTR_EXTERNS
	.align		4
        /*0050*/ 	.byte	0x04, 0x0f
        /*0052*/ 	.short	(.L_42 - .L_41)


	//   ....[0]....
	.align		4
.L_41:
        /*0054*/ 	.word	index@(vprintf)


	//----- nvinfo : EIATTR_MERCURY_ISA_VERSION
	.align		4
.L_42:
        /*0058*/ 	.byte	0x03, 0x5f
        /*005a*/ 	.short	0x0101


	//----- nvinfo : EIATTR_VRC_CTA_INIT_COUNT
	.align		4
        /*005c*/ 	.byte	0x02, 0x4a
	.zero		1
	.zero		1


	//----- nvinfo : EIATTR_SYSCALL_OFFSETS
	.align		4
        /*0060*/ 	.byte	0x04, 0x46
        /*0062*/ 	.short	(.L_44 - .L_43)


	//   ....[0]....
.L_43:
        /*0064*/ 	.word	0x00000840


	//----- nvinfo : EIATTR_EXIT_INSTR_OFFSETS
	.align		4
.L_44:
        /*0068*/ 	.byte	0x04, 0x1c
        /*006a*/ 	.short	(.L_46 - .L_45)


	//   ....[0]....
.L_45:
        /*006c*/ 	.word	0x000007c0


	//   ....[1]....
        /*0070*/ 	.word	0x00000850


	//----- nvinfo : EIATTR_CBANK_PARAM_SIZE
	.align		4
.L_46:
        /*0074*/ 	.byte	0x03, 0x19
        /*0076*/ 	.short	0x0020


	//----- nvinfo : EIATTR_PARAM_CBANK
	.align		4
        /*0078*/ 	.byte	0x04, 0x0a
        /*007a*/ 	.short	(.L_48 - .L_47)
	.align		4
.L_47:
        /*007c*/ 	.word	index@(.nv.constant0._Z14check_evictionmPhmPm)
        /*0080*/ 	.short	0x0380
        /*0082*/ 	.short	0x0020


	//----- nvinfo : EIATTR_SW_WAR
	.align		4
.L_48:
        /*0084*/ 	.byte	0x04, 0x36
        /*0086*/ 	.short	(.L_50 - .L_49)
.L_49:
        /*0088*/ 	.word	0x00000008
.L_50:


//--------------------- .nv.info._Z8init_memPh    --------------------------
	.section	.nv.info._Z8init_memPh,"",@"SHT_CUDA_INFO"
	.sectionflags	@""
	.align	4


	//----- nvinfo : EIATTR_CUDA_API_VERSION
	.align		4
        /*0000*/ 	.byte	0x04, 0x37
        /*0002*/ 	.short	(.L_52 - .L_51)
.L_51:
        /*0004*/ 	.word	0x00000082


	//----- nvinfo : EIATTR_KPARAM_INFO
	.align		4
.L_52:
        /*0008*/ 	.byte	0x04, 0x17
        /*000a*/ 	.short	(.L_54 - .L_53)
.L_53:
        /*000c*/ 	.word	0x00000000
        /*0010*/ 	.short	0x0000
        /*0012*/ 	.short	0x0000
        /*0014*/ 	.byte	0x00, 0xf5, 0x21, 0x00


	//----- nvinfo : EIATTR_SPARSE_MMA_MASK
	.align		4
.L_54:
        /*0018*/ 	.byte	0x03, 0x50
        /*001a*/ 	.short	0x0000


	//----- nvinfo : EIATTR_MAXREG_COUNT
	.align		4
        /*001c*/ 	.byte	0x03, 0x1b
        /*001e*/ 	.short	0x00ff


	//----- nvinfo : EIATTR_MERCURY_ISA_VERSION
	.align		4
        /*0020*/ 	.byte	0x03, 0x5f
        /*0022*/ 	.short	0x0101


	//----- nvinfo : EIATTR_VRC_CTA_INIT_COUNT
	.align		4
        /*0024*/ 	.byte	0x02, 0x4a
	.zero		1
	.zero		1


	//----- nvinfo : EIATTR_EXIT_INSTR_OFFSETS
	.align		4
        /*0028*/ 	.byte	0x04, 0x1c
        /*002a*/ 	.short	(.L_56 - .L_55)


	//   ....[0]....
.L_55:
        /*002c*/ 	.word	0x00001a10


	//----- nvinfo : EIATTR_CBANK_PARAM_SIZE
	.align		4
.L_56:
        /*0030*/ 	.byte	0x03, 0x19
        /*0032*/ 	.short	0x0008


	//----- nvinfo : EIATTR_PARAM_CBANK
	.align		4
        /*0034*/ 	.byte	0x04, 0x0a
        /*0036*/ 	.short	(.L_58 - .L_57)
	.align		4
.L_57:
        /*0038*/ 	.word	index@(.nv.constant0._Z8init_memPh)
        /*003c*/ 	.short	0x0380
        /*003e*/ 	.short	0x0008


	//----- nvinfo : EIATTR_SW_WAR
	.align		4
.L_58:
        /*0040*/ 	.byte	0x04, 0x36
        /*0042*/ 	.short	(.L_60 - .L_59)
.L_59:
        /*0044*/ 	.word	0x00000008
.L_60:


//--------------------- .nv.callgraph             --------------------------
	.section	.nv.callgraph,"",@"SHT_CUDA_CALLGRAPH"
	.align	4
	.sectionentsize	8
	.align		4
        /*0000*/ 	.word	0x00000000
	.align		4
        /*0004*/ 	.word	0xffffffff
	.align		4
        /*0008*/ 	.word	index@(_Z14check_evictionmPhmPm)
	.align		4
        /*000c*/ 	.word	index@(vprintf)
	.align		4
        /*0010*/ 	.word	0x00000000
	.align		4
        /*0014*/ 	.word	0xfffffffe
	.align		4
        /*0018*/ 	.word	0x00000000
	.align		4
        /*001c*/ 	.word	0xfffffffd
	.align		4
        /*0020*/ 	.word	0x00000000
	.align		4
        /*0024*/ 	.word	0xfffffffc


//--------------------- .nv.constant4             --------------------------
	.section	.nv.constant4,"a",@progbits
	.align	8
	.align		8
.nv.constant4:
        /*0000*/ 	.dword	$str
	.align		8
        /*0008*/ 	.dword	vprintf


//--------------------- .text._Z11remove_addrPhm  --------------------------
	.section	.text._Z11remove_addrPhm,"ax",@progbits
	.align	128
        .global         _Z11remove_addrPhm
        .type           _Z11remove_addrPhm,@function
        .size           _Z11remove_addrPhm,(.L_x_9 - _Z11remove_addrPhm)
        .other          _Z11remove_addrPhm,@"STO_CUDA_ENTRY STV_DEFAULT"
_Z11remove_addrPhm:
.text._Z11remove_addrPhm:
[----:B------:R-:W-:Y:S01]  /*0000*/  LDC R1, c[0x0][0x37c] ;  /* 0x0000df00ff017b82 */ /* 0x000fe20000000800 */
[----:B------:R-:W0:Y:S01]  /*0010*/  LDCU.128 UR8, c[0x0][0x380] ;  /* 0x00007000ff0877ac */ /* 0x000e220008000c00 */
[----:B------:R-:W1:Y:S01]  /*0020*/  LDCU.64 UR12, c[0x0][0x358] ;  /* 0x00006b00ff0c77ac */ /* 0x000e620008000a00 */
[----:B0-----:R-:W-:Y:S02]  /*0030*/  USHF.L.U32 UR4, UR10, 0x7, URZ ;  /* 0x000000070a047899 */ /* 0x001fe400080006ff */
[----:B------:R-:W-:Y:S02]  /*0040*/  USHF.L.U64.HI UR5, UR10, 0x7, UR11 ;  /* 0x000000070a057899 */ /* 0x000fe4000801020b */
[----:B------:R-:W-:Y:S02]  /*0050*/  UIADD3 UR6, UP0, UPT, UR4, UR8, URZ ;  /* 0x0000000804067290 */ /* 0x000fe4000ff1e0ff */
[----:B------:R-:W-:Y:S02]  /*0060*/  UIADD3 UR4, UP1, UPT, UR4, 0x100, URZ ;  /* 0x0000010004047890 */ /* 0x000fe4000ff3e0ff */
[----:B------:R-:W-:-:S02]  /*0070*/  UIADD3.X UR7, UPT, UPT, UR5, UR9, URZ, UP0, !UPT ;  /* 0x0000000905077290 */ /* 0x000fc400087fe4ff */
[----:B------:R-:W-:Y:S01]  /*0080*/  UIADD3.X UR5, UPT, UPT, URZ, UR5, URZ, UP1, !UPT ;  /* 0x00000005ff057290 */ /* 0x000fe20008ffe4ff */
[----:B------:R-:W-:Y:S02]  /*0090*/  IMAD.U32 R2, RZ, RZ, UR6 ;  /* 0x00000006ff027e24 */ /* 0x000fe4000f8e00ff */
[----:B------:R-:W-:Y:S01]  /*00a0*/  IMAD.U32 R4, RZ, RZ, UR4 ;  /* 0x00000004ff047e24 */ /* 0x000fe2000f8e00ff */
[----:B------:R-:W-:Y:S02]  /*00b0*/  MOV R3, UR7 ;  /* 0x0000000700037c02 */ /* 0x000fe40008000f00 */
[----:B------:R-:W-:-:S03]  /*00c0*/  MOV R5, UR5 ;  /* 0x0000000500057c02 */ /* 0x000fc60008000f00 */
[----:B-1----:R-:W-:Y:S04]  /*00d0*/  STG.E.64 desc[UR12][R2.64+0x400], RZ ;  /* 0x000400ff02007986 */ /* 0x002fe8000c101b0c */
[----:B------:R-:W-:Y:S01]  /*00e0*/  STG.E.64 desc[UR12][R2.64], R4 ;  /* 0x0000000402007986 */ /* 0x000fe2000c101b0c */
[----:B------:R-:W-:Y:S05]  /*00f0*/  EXIT ;  /* 0x000000000000794d */ /* 0x000fea0003800000 */
.L_x_0:
[----:B------:R-:W-:-:S00]  /*0100*/  BRA `(.L_x_0) ;  /* 0xfffffffc00fc7947 */ /* 0x000fc0000383ffff */
[----:B------:R-:W-:-:S00]  /*0110*/  NOP ;  /* 0x0000000000007918 */ /* 0x000fc00000000000 */
        /* <DEDUP_REMOVED lines=14> */
.L_x_9:


//--------------------- .text._Z14check_evictionmPhmPm --------------------------
	.section	.text._Z14check_evictionmPhmPm,"ax",@progbits
	.align	128
        .global         _Z14check_evictionmPhmPm
        .type           _Z14check_evictionmPhmPm,@function
        .size           _Z14check_evictionmPhmPm,(.L_x_10 - _Z14check_evictionmPhmPm)
        .other          _Z14check_evictionmPhmPm,@"STO_CUDA_ENTRY STV_DEFAULT"
_Z14check_evictionmPhmPm:
.text._Z14check_evictionmPhmPm:
[----:B------:R-:W0:Y:S01]  /*0000*/  LDC R1, c[0x0][0x37c] ;  /* 0x0000df00ff017b82 */ /* 0x000e220000000800 */
[----:B------:R-:W1:Y:S01]  /*0010*/  LDCU.64 UR8, c[0x0][0x358] ;  /* 0x00006b00ff0877ac */ /* 0x000e620008000a00 */
[----:B------:R-:W-:-:S06]  /*0020*/  NOP ;  /* 0x0000000000007918 */ /* 0x000fcc0000000000 */
[----:B------:R-:W-:Y:S01]  /*0030*/  S2UR UR4, SR_CLOCKLO ;  /* 0x00000000000479c3 */ /* 0x000fe20000005000 */
[----:B------:R-:W-:-:S07]  /*0040*/  NOP ;  /* 0x0000000000007918 */ /* 0x000fce0000000000 */
[----:B------:R-:W1:Y:S02]  /*0050*/  LDC.64 R2, c[0x0][0x380] ;  /* 0x0000e000ff027b82 */ /* 0x000e640000000a00 */
[----:B-1----:R-:W2:Y:S06]  /*0060*/  LDG.E.64.STRONG.GPU R2, desc[UR8][R2.64] ;  /* 0x0000000802027981 */ /* 0x002eac000c1efb00 */
[----:B------:R-:W1:Y:S01]  /*0070*/  S2UR UR5, SR_CLOCKLO ;  /* 0x00000000000579c3 */ /* 0x000e620000005000 */
[----:B------:R-:W-:Y:S01]  /*0080*/  @!PT LDS RZ, [RZ] ;  /* 0x00000000fffff984 */ /* 0x000fe20000000800 */
[----:B------:R-:W-:Y:S01]  /*0090*/  @!PT LDS RZ, [RZ] ;  /* 0x00000000fffff984 */ /* 0x000fe20000000800 */
[----:B------:R-:W-:Y:S01]  /*00a0*/  @!PT LDS RZ, [RZ] ;  /* 0x00000000fffff984 */ /* 0x000fe20000000800 */
[----:B------:R-:W-:Y:S01]  /*00b0*/  @!PT LDS RZ, [RZ] ;  /* 0x00000000fffff984 */ /* 0x000fe20000000800 */
[----:B------:R-:W-:-:S00]  /*00c0*/  MEMBAR.ALL.CTA ;  /* 0x0000000000007992 */ /* 0x000fc00000008000 */
[----:B------:R-:W-:Y:S06]  /*00d0*/  MEMBAR.SC.GPU ;  /* 0x0000000000007992 */ /* 0x000fec0000002000 */
[----:B------:R-:W-:-:S00]  /*00e0*/  ERRBAR ;  /* 0x00000000000079ab */ /* 0x000fc00000000000 */
[----:B------:R-:W-:Y:S06]  /*00f0*/  CGAERRBAR ;  /* 0x00000000000075ab */ /* 0x000fec0000000000 */
[----:B------:R-:W-:Y:S02]  /*0100*/  CCTL.IVALL ;  /* 0x00000000ff00798f */ /* 0x000fe40002000000 */
[----:B------:R-:W3:Y:S01]  /*0110*/  LDC.64 R4, c[0x0][0x398] ;  /* 0x0000e600ff047b82 */ /* 0x000ee20000000a00 */
[----:B------:R-:W4:Y:S01]  /*0120*/  LDCU.64 UR6, c[0x0][0x390] ;  /* 0x00007200ff0677ac */ /* 0x000f220008000a00 */
[----:B------:R-:W-:-:S02]  /*0130*/  IMAD.MOV.U32 R7, RZ, RZ, RZ ;  /* 0x000000ffff077224 */ /* 0x000fc400078e00ff */
[----:B--2---:R-:W-:Y:S01]  /*0140*/  VIADD R11, R2, 0x1 ;  /* 0x00000001020b7836 */ /* 0x004fe20000000000 */
[----:B-1----:R-:W-:-:S06]  /*0150*/  UIADD3 UR4, UPT, UPT, -UR4, UR5, URZ ;  /* 0x0000000504047290 */ /* 0x002fcc000fffe1ff */
[----:B------:R-:W-:Y:S01]  /*0160*/  IMAD.U32 R6, RZ, RZ, UR4 ;  /* 0x00000004ff067e24 */ /* 0x000fe2000f8e00ff */
[----:B----4-:R-:W-:-:S04]  /*0170*/  UISETP.NE.U32.AND UP0, UPT, UR6, URZ, UPT ;  /* 0x000000ff0600728c */ /* 0x010fc8000bf05070 */
[----:B------:R-:W-:Y:S01]  /*0180*/  UISETP.NE.AND.EX UP0, UPT, UR7, URZ, UPT, UP0 ;  /* 0x000000ff0700728c */ /* 0x000fe2000bf05300 */
[----:B---3--:R1:W-:Y:S08]  /*0190*/  STG.E.64 desc[UR8][R4.64], R6 ;  /* 0x0000000604007986 */ /* 0x0083f0000c101b08 */
[----:B0-----:R-:W-:Y:S05]  /*01a0*/  BRA.U !UP0, `(.L_x_1) ;  /* 0x00000005082c7547 */ /* 0x001fea000b800000 */
[----:B------:R-:W-:Y:S02]  /*01b0*/  UISETP.GE.U32.AND UP0, UPT, UR6, 0x4, UPT ;  /* 0x000000040600788c */ /* 0x000fe4000bf06070 */
[----:B------:R-:W-:Y:S02]  /*01c0*/  ULOP3.LUT UR10, UR6, 0x3, URZ, 0xc0, !UPT ;  /* 0x00000003060a7892 */ /* 0x000fe4000f8ec0ff */
[----:B------:R-:W-:Y:S01]  /*01d0*/  UISETP.GE.U32.AND.EX UP0, UPT, UR7, URZ, UPT, UP0 ;  /* 0x000000ff0700728c */ /* 0x000fe2000bf06100 */
[----:B------:R-:W-:-:S08]  /*01e0*/  UMOV UR4, URZ ;  /* 0x000000ff00047c82 */ /* 0x000fd00008000000 */
[----:B------:R-:W-:Y:S05]  /*01f0*/  BRA.U !UP0, `(.L_x_2) ;  /* 0x0000000108c07547 */ /* 0x000fea000b800000 */
[----:B------:R-:W0:Y:S01]  /*0200*/  LDCU UR7, c[0x0][0x394] ;  /* 0x00007280ff0777ac */ /* 0x000e220008000800 */
[----:B------:R-:W2:Y:S01]  /*0210*/  LDCU.64 UR12, c[0x0][0x388] ;  /* 0x00007100ff0c77ac */ /* 0x000ea20008000a00 */
[----:B------:R-:W-:-:S12]  /*0220*/  ULOP3.LUT UR5, UR6, 0xfffffffc, URZ, 0xc0, !UPT ;  /* 0xfffffffc06057892 */ /* 0x000fd8000f8ec0ff */
.L_x_3:
[----:B--2---:R-:W-:-:S04]  /*0230*/  IADD3 R2, P0, PT, R2, UR12, RZ ;  /* 0x0000000c02027c10 */ /* 0x004fc8000ff1e0ff */
[----:B------:R-:W-:-:S05]  /*0240*/  IADD3.X R3, PT, PT, R3, UR13, RZ, P0, !PT ;  /* 0x0000000d03037c10 */ /* 0x000fca00087fe4ff */
[----:B-1----:R-:W2:Y:S02]  /*0250*/  LDG.E.64.STRONG.GPU R6, desc[UR8][R2.64] ;  /* 0x0000000802067981 */ /* 0x002ea4000c1efb00 */
[----:B--2---:R-:W-:-:S04]  /*0260*/  IADD3 R4, P0, PT, R6, UR12, RZ ;  /* 0x0000000c06047c10 */ /* 0x004fc8000ff1e0ff */
[----:B------:R-:W-:Y:S01]  /*0270*/  IADD3.X R5, PT, PT, R7, UR13, RZ, P0, !PT ;  /* 0x0000000d07057c10 */ /* 0x000fe200087fe4ff */
        /* <DEDUP_REMOVED lines=8> */
[----:B------:R-:W-:Y:S04]  /*0300*/  CCTL.IVALL ;  /* 0x00000000ff00798f */ /* 0x000fe80002000000 */
[----:B------:R-:W2:Y:S02]  /*0310*/  LDG.E.64.STRONG.GPU R8, desc[UR8][R4.64] ;  /* 0x0000000804087981 */ /* 0x000ea4000c1efb00 */
[----:B--2---:R-:W-:-:S04]  /*0320*/  IADD3 R2, P0, PT, R8, UR12, RZ ;  /* 0x0000000c08027c10 */ /* 0x004fc8000ff1e0ff */
[----:B------:R-:W-:Y:S01]  /*0330*/  IADD3.X R3, PT, PT, R9, UR13, RZ, P0, !PT ;  /* 0x0000000d09037c10 */ /* 0x000fe200087fe4ff */
        /* <DEDUP_REMOVED lines=13> */
[----:B------:R-:W2:Y:S01]  /*0410*/  LDG.E.64.STRONG.GPU R4, desc[UR8][R4.64] ;  /* 0x0000000804047981 */ /* 0x000ea2000c1efb00 */
[----:B------:R-:W-:Y:S01]  /*0420*/  UIADD3 UR5, UP0, UPT, UR5, -0x4, URZ ;  /* 0xfffffffc05057890 */ /* 0x000fe2000ff1e0ff */
[----:B------:R-:W-:-:S03]  /*0430*/  IADD3 R7, PT, PT, R8, R11, R6 ;  /* 0x0000000b08077210 */ /* 0x000fc60007ffe006 */
[----:B0-----:R-:W-:Y:S02]  /*0440*/  UIADD3.X UR7, UPT, UPT, UR7, -0x1, URZ, UP0, !UPT ;  /* 0xffffffff07077890 */ /* 0x001fe400087fe4ff */
[----:B------:R-:W-:-:S04]  /*0450*/  UISETP.NE.U32.AND UP0, UPT, UR5, URZ, UPT ;  /* 0x000000ff0500728c */ /* 0x000fc8000bf05070 */
[----:B------:R-:W-:Y:S01]  /*0460*/  UISETP.NE.AND.EX UP0, UPT, UR7, URZ, UPT, UP0 ;  /* 0x000000ff0700728c */ /* 0x000fe2000bf05300 */
[----:B--2---:R-:W-:Y:S01]  /*0470*/  IADD3 R11, PT, PT, R4, R7, R2 ;  /* 0x00000007040b7210 */ /* 0x004fe20007ffe002 */
[----:B------:R-:W-:-:S00]  /*0480*/  MEMBAR.ALL.CTA ;  /* 0x0000000000007992 */ /* 0x000fc00000008000 */
[----:B------:R-:W-:Y:S06]  /*0490*/  MEMBAR.SC.GPU ;  /* 0x0000000000007992 */ /* 0x000fec0000002000 */
[----:B------:R-:W-:-:S00]  /*04a0*/  ERRBAR ;  /* 0x00000000000079ab */ /* 0x000fc00000000000 */
[----:B------:R-:W-:Y:S06]  /*04b0*/  CGAERRBAR ;  /* 0x00000000000075ab */ /* 0x000fec0000000000 */
[----:B------:R-:W-:Y:S01]  /*04c0*/  CCTL.IVALL ;  /* 0x00000000ff00798f */ /* 0x000fe20002000000 */
[----:B------:R-:W-:Y:S02]  /*04d0*/  IMAD.MOV.U32 R2, RZ, RZ, R4 ;  /* 0x000000ffff027224 */ /* 0x000fe400078e0004 */
[----:B------:R-:W-:Y:S01]  /*04e0*/  IMAD.MOV.U32 R3, RZ, RZ, R5 ;  /* 0x000000ffff037224 */ /* 0x000fe200078e0005 */
[----:B------:R-:W-:Y:S06]  /*04f0*/  BRA.U UP0, `(.L_x_3) ;  /* 0xfffffffd004c7547 */ /* 0x000fec000b83ffff */
.L_x_2:
[----:B------:R-:W-:Y:S01]  /*0500*/  UISETP.NE.U32.AND UP0, UPT, UR10, URZ, UPT ;  /* 0x000000ff0a00728c */ /* 0x000fe2000bf05070 */
[----:B------:R-:W0:Y:S03]  /*0510*/  LDCU.64 UR6, c[0x0][0x388] ;  /* 0x00007100ff0677ac */ /* 0x000e260008000a00 */
[----:B------:R-:W-:-:S09]  /*0520*/  UISETP.NE.AND.EX UP0, UPT, UR4, URZ, UPT, UP0 ;  /* 0x000000ff0400728c */ /* 0x000fd2000bf05300 */
[----:B------:R-:W-:Y:S05]  /*0530*/  BRA.U !UP0, `(.L_x_1) ;  /* 0x0000000108487547 */ /* 0x000fea000b800000 */
.L_x_4:
[----:B0-----:R-:W-:-:S04]  /*0540*/  IADD3 R2, P0, PT, R2, UR6, RZ ;  /* 0x0000000602027c10 */ /* 0x001fc8000ff1e0ff */
[----:B------:R-:W-:-:S06]  /*0550*/  IADD3.X R3, PT, PT, R3, UR7, RZ, P0, !PT ;  /* 0x0000000703037c10 */ /* 0x000fcc00087fe4ff */
[----:B------:R-:W2:Y:S01]  /*0560*/  LDG.E.64.STRONG.GPU R2, desc[UR8][R2.64] ;  /* 0x0000000802027981 */ /* 0x000ea2000c1efb00 */
[----:B------:R-:W-:-:S04]  /*0570*/  UIADD3 UR10, UP0, UPT, UR10, -0x1, URZ ;  /* 0xffffffff0a0a7890 */ /* 0x000fc8000ff1e0ff */
[----:B------:R-:W-:Y:S02]  /*0580*/  UIADD3.X UR4, UPT, UPT, UR4, -0x1, URZ, UP0, !UPT ;  /* 0xffffffff04047890 */ /* 0x000fe400087fe4ff */
[----:B------:R-:W-:-:S04]  /*0590*/  UISETP.NE.U32.AND UP0, UPT, UR10, URZ, UPT ;  /* 0x000000ff0a00728c */ /* 0x000fc8000bf05070 */
[----:B------:R-:W-:Y:S01]  /*05a0*/  UISETP.NE.AND.EX UP0, UPT, UR4, URZ, UPT, UP0 ;  /* 0x000000ff0400728c */ /* 0x000fe2000bf05300 */
[----:B--2---:R-:W-:Y:S01]  /*05b0*/  IMAD.IADD R11, R2, 0x1, R11 ;  /* 0x00000001020b7824 */ /* 0x004fe200078e020b */
        /* <DEDUP_REMOVED lines=8> */
[----:B------:R-:W-:Y:S01]  /*0640*/  CCTL.IVALL ;  /* 0x00000000ff00798f */ /* 0x000fe20002000000 */
[----:B------:R-:W-:Y:S05]  /*0650*/  BRA.U UP0, `(.L_x_4) ;  /* 0xfffffffd00b87547 */ /* 0x000fea000b83ffff */
.L_x_1:
[----:B------:R-:W-:Y:S01]  /*0660*/  S2UR UR4, SR_CLOCKLO ;  /* 0x00000000000479c3 */ /* 0x000fe20000005000 */
[----:B------:R-:W-:-:S07]  /*0670*/  NOP ;  /* 0x0000000000007918 */ /* 0x000fce0000000000 */
[----:B------:R-:W2:Y:S02]  /*0680*/  LDC.64 R2, c[0x0][0x380] ;  /* 0x0000e000ff027b82 */ /* 0x000ea40000000a00 */
[----:B--2---:R-:W2:Y:S02]  /*0690*/  LDG.E.STRONG.GPU R2, desc[UR8][R2.64] ;  /* 0x0000000802027981 */ /* 0x004ea4000c1ef900 */
[----:B--2---:R-:W-:-:S04]  /*06a0*/  IADD3 R0, PT, PT, R2, 0x2, R11 ;  /* 0x0000000202007810 */ /* 0x004fc80007ffe00b */
[----:B------:R-:W2:Y:S01]  /*06b0*/  S2UR UR5, SR_CLOCKLO ;  /* 0x00000000000579c3 */ /* 0x000ea20000005000 */
        /* <DEDUP_REMOVED lines=9> */
[----:B-1----:R-:W1:Y:S01]  /*0750*/  LDC.64 R4, c[0x0][0x398] ;  /* 0x0000e600ff047b82 */ /* 0x002e620000000a00 */
[----:B------:R-:W-:Y:S01]  /*0760*/  VIADD R0, R0, 0x3 ;  /* 0x0000000300007836 */ /* 0x000fe20000000000 */
[----:B--2---:R-:W-:Y:S01]  /*0770*/  UIADD3 UR4, UPT, UPT, -UR4, UR5, URZ ;  /* 0x0000000504047290 */ /* 0x004fe2000fffe1ff */
[----:B------:R-:W-:-:S03]  /*0780*/  IMAD.MOV.U32 R3, RZ, RZ, RZ ;  /* 0x000000ffff037224 */ /* 0x000fc600078e00ff */
[----:B------:R-:W-:Y:S02]  /*0790*/  ISETP.NE.AND P0, PT, R0, -0x1, PT ;  /* 0xffffffff0000780c */ /* 0x000fe40003f05270 */
[----:B------:R-:W-:-:S05]  /*07a0*/  IMAD.U32 R2, RZ, RZ, UR4 ;  /* 0x00000004ff027e24 */ /* 0x000fca000f8e00ff */
[----:B-1----:R1:W-:Y:S06]  /*07b0*/  STG.E.64 desc[UR8][R4.64+0x8], R2 ;  /* 0x0000080204007986 */ /* 0x0023ec000c101b08 */
[----:B0-----:R-:W-:Y:S05]  /*07c0*/  @P0 EXIT ;  /* 0x000000000000094d */ /* 0x001fea0003800000 */
[----:B------:R-:W-:Y:S01]  /*07d0*/  MOV R0, 0x8 ;  /* 0x0000000800007802 */ /* 0x000fe20000000f00 */
[----:B------:R-:W0:Y:S01]  /*07e0*/  LDCU.64 UR4, c[0x4][URZ] ;  /* 0x01000000ff0477ac */ /* 0x000e220008000a00 */
[----:B------:R-:W-:Y:S02]  /*07f0*/  CS2R R6, SRZ ;  /* 0x0000000000067805 */ /* 0x000fe4000001ff00 */
[----:B-1----:R1:W2:Y:S01]  /*0800*/  LDC.64 R2, c[0x4][R0] ;  /* 0x0100000000027b82 */ /* 0x0022a20000000a00 */
[----:B0-----:R-:W-:Y:S02]  /*0810*/  IMAD.U32 R4, RZ, RZ, UR4 ;  /* 0x00000004ff047e24 */ /* 0x001fe4000f8e00ff */
[----:B-1----:R-:W-:-:S07]  /*0820*/  IMAD.U32 R5, RZ, RZ, UR5 ;  /* 0x00000005ff057e24 */ /* 0x002fce000f8e00ff */
[----:B------:R-:W-:-:S07]  /*0830*/  LEPC R20, `(.L_x_5) ;  /* 0x000000001014794e */ /* 0x000fce0000000000 */
[----:B--2---:R-:W-:Y:S05]  /*0840*/  CALL.ABS.NOINC R2 ;  /* 0x0000000002007343 */ /* 0x004fea0003c00000 */
.L_x_5:
[----:B------:R-:W-:Y:S05]  /*0850*/  EXIT ;  /* 0x000000000000794d */ /* 0x000fea0003800000 */
.L_x_6:
        /* <DEDUP_REMOVED lines=10> */
.L_x_10:


//--------------------- .text._Z8init_memPh       --------------------------
	.section	.text._Z8init_memPh,"ax",@progbits
	.align	128
        .global         _Z8init_memPh
        .type           _Z8init_memPh,@function
        .size           _Z8init_memPh,(.L_x_11 - _Z8init_memPh)
        .other          _Z8init_memPh,@"STO_CUDA_ENTRY STV_DEFAULT"
_Z8init_memPh:
.text._Z8init_memPh:
[----:B------:R-:W-:Y:S01]  /*0000*/  LDC R1, c[0x0][0x37c] ;  /* 0x0000df00ff017b82 */ /* 0x000fe20000000800 */
[----:B------:R-:W0:Y:S01]  /*0010*/  LDCU.64 UR6, c[0x0][0x380] ;  /* 0x00007000ff0677ac */ /* 0x000e220008000a00 */
[----:B------:R-:W1:Y:S01]  /*0020*/  LDCU.64 UR8, c[0x0][0x358] ;  /* 0x00006b00ff0877ac */ /* 0x000e620008000a00 */
[----:B------:R-:W-:Y:S01]  /*0030*/  UMOV UR4, URZ ;  /* 0x000000ff00047c82 */ /* 0x000fe20008000000 */
[----:B0-----:R-:W-:-:S04]  /*0040*/  UIADD3 UR5, UP0, UPT, UR6, 0x780, URZ ;  /* 0x0000078006057890 */ /* 0x001fc8000ff1e0ff */
[----:B------:R-:W-:Y:S02]  /*0050*/  UIADD3.X UR6, UPT, UPT, URZ, UR7, URZ, UP0, !UPT ;  /* 0x00000007ff067290 */ /* 0x000fe400087fe4ff */
[----:B------:R-:W-:Y:S01]  /*0060*/  IMAD.U32 R0, RZ, RZ, UR5 ;  /* 0x00000005ff007e24 */ /* 0x000fe2000f8e00ff */
[----:B------:R-:W-:-:S03]  /*0070*/  UMOV UR5, URZ ;  /* 0x000000ff00057c82 */ /* 0x000fc60008000000 */
[----:B------:R-:W-:Y:S01]  /*0080*/  MOV R11, UR6 ;  /* 0x00000006000b7c02 */ /* 0x000fe20008000f00 */
[----:B-1----:R-:W-:-:S06]  /*0090*/  UMOV UR6, 0x800 ;  /* 0x0000080000067882 */ /* 0x002fcc0000000000 */
.L_x_7:
[----:B------:R-:W-:Y:S01]  /*00a0*/  UIADD3 UR10, UP2, UPT, UR6, -0x700, URZ ;  /* 0xfffff900060a7890 */ /* 0x000fe2000ff5e0ff */
[----:B--2---:R-:W-:Y:S01]  /*00b0*/  MOV R3, R11 ;  /* 0x0000000b00037202 */ /* 0x004fe20000000f00 */
[----:B------:R-:W-:Y:S02]  /*00c0*/  UIADD3 UR13, UP1, UPT, UR6, -0x780, URZ ;  /* 0xfffff880060d7890 */ /* 0x000fe4000ff3e0ff */
[----:B------:R-:W-:Y:S01]  /*00d0*/  IMAD.U32 R8, RZ, RZ, UR6 ;  /* 0x00000006ff087e24 */ /* 0x000fe2000f8e00ff */
[----:B------:R-:W-:Y:S02]  /*00e0*/  UIADD3.X UR12, UPT, UPT, UR5, -0x1, URZ, UP2, !UPT ;  /* 0xffffffff050c7890 */ /* 0x000fe400097fe4ff */
[----:B------:R-:W-:Y:S01]  /*00f0*/  MOV R9, UR5 ;  /* 0x0000000500097c02 */ /* 0x000fe20008000f00 */
[----:B------:R-:W-:Y:S01]  /*0100*/  UIADD3 UR7, UP2, UPT, UR6, -0x600, URZ ;  /* 0xfffffa0006077890 */ /* 0x000fe2000ff5e0ff */
[----:B------:R-:W-:Y:S01]  /*0110*/  IMAD.U32 R6, RZ, RZ, UR10 ;  /* 0x0000000aff067e24 */ /* 0x000fe2000f8e00ff */
[----:B------:R-:W-:Y:S01]  /*0120*/  UIADD3.X UR14, UPT, UPT, UR5, -0x1, URZ, UP1, !UPT ;  /* 0xffffffff050e7890 */ /* 0x000fe20008ffe4ff */
[----:B------:R-:W-:Y:S01]  /*0130*/  IMAD.MOV.U32 R2, RZ, RZ, R0 ;  /* 0x000000ffff027224 */ /* 0x000fe200078e0000 */
[----:B------:R-:W-:Y:S01]  /*0140*/  MOV R7, UR12 ;  /* 0x0000000c00077c02 */ /* 0x000fe20008000f00 */
[----:B------:R-:W-:Y:S01]  /*0150*/  UIADD3.X UR12, UPT, UPT, UR5, -0x1, URZ, UP2, !UPT ;  /* 0xffffffff050c7890 */ /* 0x000fe200097fe4ff */
[----:B------:R-:W-:Y:S01]  /*0160*/  IMAD.U32 R4, RZ, RZ, UR13 ;  /* 0x0000000dff047e24 */ /* 0x000fe2000f8e00ff */
[----:B------:R-:W-:Y:S01]  /*0170*/  UIADD3 UR11, UP0, UPT, UR6, -0x680, URZ ;  /* 0xfffff980060b7890 */ /* 0x000fe2000ff1e0ff */
[----:B------:R-:W-:Y:S01]  /*0180*/  MOV R5, UR14 ;  /* 0x0000000e00057c02 */ /* 0x000fe20008000f00 */
[----:B------:R-:W-:Y:S01]  /*0190*/  UIADD3 UR10, UP2, UPT, UR6, -0x500, URZ ;  /* 0xfffffb00060a7890 */ /* 0x000fe2000ff5e0ff */
[----:B------:R-:W-:Y:S01]  /*01a0*/  IMAD.U32 R10, RZ, RZ, UR7 ;  /* 0x00000007ff0a7e24 */ /* 0x000fe2000f8e00ff */
[----:B------:R-:W-:Y:S01]  /*01b0*/  UIADD3.X UR14, UPT, UPT, UR5, -0x1, URZ, UP0, !UPT ;  /* 0xffffffff050e7890 */ /* 0x000fe200087fe4ff */
[----:B------:R-:W-:Y:S01]  /*01c0*/  MOV R11, UR12 ;  /* 0x0000000c000b7c02 */ /* 0x000fe20008000f00 */
[----:B------:R-:W-:Y:S01]  /*01d0*/  UIADD3.X UR12, UPT, UPT, UR5, -0x1, URZ, UP2, !UPT ;  /* 0xffffffff050c7890 */ /* 0x000fe200097fe4ff */
[----:B------:R0:W-:Y:S01]  /*01e0*/  STG.E.64 desc[UR8][R2.64], R8 ;  /* 0x0000000802007986 */ /* 0x0001e2000c101b08 */
[----:B------:R-:W-:Y:S01]  /*01f0*/  UIADD3 UR13, UP1, UPT, UR6, -0x580, URZ ;  /* 0xfffffa80060d7890 */ /* 0x000fe2000ff3e0ff */
[----:B------:R-:W-:Y:S01]  /*0200*/  IADD3 R0, P0, PT, R2, 0x2800, RZ ;  /* 0x0000280002007810 */ /* 0x000fe20007f1e0ff */
[----:B------:R-:W-:Y:S01]  /*0210*/  UIADD3 UR7, UP2, UPT, UR6, -0x400, URZ ;  /* 0xfffffc0006077890 */ /* 0x000fe2000ff5e0ff */
[----:B------:R1:W-:Y:S01]  /*0220*/  STG.E.64 desc[UR8][R2.64+-0x700], R6 ;  /* 0xfff9000602007986 */ /* 0x0003e2000c101b08 */
[----:B------:R-:W-:-:S03]  /*0230*/  UIADD3 UR4, UPT, UPT, UR4, 0x50, URZ ;  /* 0x0000005004047890 */ /* 0x000fc6000fffe0ff */
[----:B------:R2:W-:Y:S04]  /*0240*/  STG.E.64 desc[UR8][R2.64+-0x780], R4 ;  /* 0xfff8800402007986 */ /* 0x0005e8000c101b08 */
[----:B------:R3:W-:Y:S01]  /*0250*/  STG.E.64 desc[UR8][R2.64+-0x600], R10 ;  /* 0xfffa000a02007986 */ /* 0x0007e2000c101b08 */
[----:B0-----:R-:W-:Y:S01]  /*0260*/  MOV R9, UR14 ;  /* 0x0000000e00097c02 */ /* 0x001fe20008000f00 */
[----:B------:R-:W-:Y:S01]  /*0270*/  UIADD3.X UR14, UPT, UPT, UR5, -0x1, URZ, UP1, !UPT ;  /* 0xffffffff050e7890 */ /* 0x000fe20008ffe4ff */
[----:B------:R-:W-:Y:S01]  /*0280*/  IMAD.U32 R8, RZ, RZ, UR11 ;  /* 0x0000000bff087e24 */ /* 0x000fe2000f8e00ff */
[----:B------:R-:W-:Y:S01]  /*0290*/  UIADD3 UR11, UP0, UPT, UR6, -0x480, URZ ;  /* 0xfffffb80060b7890 */ /* 0x000fe2000ff1e0ff */
[----:B-1----:R-:W-:Y:S01]  /*02a0*/  MOV R7, UR12 ;  /* 0x0000000c00077c02 */ /* 0x002fe20008000f00 */
[----:B------:R-:W-:Y:S01]  /*02b0*/  UIADD3.X UR12, UPT, UPT, UR5, -0x1, URZ, UP2, !UPT ;  /* 0xffffffff050c7890 */ /* 0x000fe200097fe4ff */
[----:B------:R-:W-:Y:S01]  /*02c0*/  IMAD.U32 R6, RZ, RZ, UR10 ;  /* 0x0000000aff067e24 */ /* 0x000fe2000f8e00ff */
[----:B------:R-:W-:Y:S01]  /*02d0*/  UIADD3 UR10, UP2, UPT, UR6, -0x300, URZ ;  /* 0xfffffd00060a7890 */ /* 0x000fe2000ff5e0ff */
[----:B--2---:R-:W-:Y:S01]  /*02e0*/  MOV R5, UR14 ;  /* 0x0000000e00057c02 */ /* 0x004fe20008000f00 */
[----:B------:R-:W-:Y:S01]  /*02f0*/  UIADD3.X UR14, UPT, UPT, UR5, -0x1, URZ, UP0, !UPT ;  /* 0xffffffff050e7890 */ /* 0x000fe200087fe4ff */
[----:B------:R-:W-:Y:S01]  /*0300*/  IMAD.U32 R4, RZ, RZ, UR13 ;  /* 0x0000000dff047e24 */ /* 0x000fe2000f8e00ff */
[----:B------:R-:W-:Y:S01]  /*0310*/  UIADD3 UR13, UP1, UPT, UR6, -0x380, URZ ;  /* 0xfffffc80060d7890 */ /* 0x000fe2000ff3e0ff */
[----:B---3--:R-:W-:Y:S01]  /*0320*/  MOV R11, UR12 ;  /* 0x0000000c000b7c02 */ /* 0x008fe20008000f00 */
[----:B------:R-:W-:Y:S01]  /*0330*/  UIADD3.X UR12, UPT, UPT, UR5, -0x1, URZ, UP2, !UPT ;  /* 0xffffffff050c7890 */ /* 0x000fe200097fe4ff */
[----:B------:R-:W-:Y:S01]  /*0340*/  IMAD.U32 R10, RZ, RZ, UR7 ;  /* 0x00000007ff0a7e24 */ /* 0x000fe2000f8e00ff */
[----:B------:R-:W-:Y:S01]  /*0350*/  UIADD3 UR7, UP2, UPT, UR6, -0x200, URZ ;  /* 0xfffffe0006077890 */ /* 0x000fe2000ff5e0ff */
[----:B------:R0:W-:Y:S04]  /*0360*/  STG.E.64 desc[UR8][R2.64+-0x680], R8 ;  /* 0xfff9800802007986 */ /* 0x0001e8000c101b08 */
[----:B------:R1:W-:Y:S04]  /*0370*/  STG.E.64 desc[UR8][R2.64+-0x500], R6 ;  /* 0xfffb000602007986 */ /* 0x0003e8000c101b08 */
        /* <DEDUP_REMOVED lines=17> */
[----:B------:R-:W-:Y:S01]  /*0490*/  UIADD3 UR7, UP2, UPT, UR6, 0x800, URZ ;  /* 0x0000080006077890 */ /* 0x000fe2000ff5e0ff */
        /* <DEDUP_REMOVED lines=9> */
[----:B------:R-:W-:Y:S01]  /*0530*/  UIADD3.X UR12, UPT, UPT, URZ, UR5, URZ, UP2, !UPT ;  /* 0x00000005ff0c7290 */ /* 0x000fe200097fe4ff */
[----:B------:R-:W-:Y:S01]  /*0540*/  IMAD.U32 R6, RZ, RZ, UR10 ;  /* 0x0000000aff067e24 */ /* 0x000fe2000f8e00ff */
[----:B------:R-:W-:Y:S01]  /*0550*/  UIADD3 UR10, UP2, UPT, UR6, 0x100, URZ ;  /* 0x00000100060a7890 */ /* 0x000fe2000ff5e0ff */
[----:B--2---:R-:W-:Y:S01]  /*0560*/  MOV R5, UR14 ;  /* 0x0000000e00057c02 */ /* 0x004fe20008000f00 */
[----:B------:R-:W-:Y:S01]  /*0570*/  UIADD3.X UR14, UPT, UPT, UR5, -0x1, URZ, UP0, !UPT ;  /* 0xffffffff050e7890 */ /* 0x000fe200087fe4ff */
[----:B------:R-:W-:Y:S01]  /*0580*/  IMAD.U32 R4, RZ, RZ, UR13 ;  /* 0x0000000dff047e24 */ /* 0x000fe2000f8e00ff */
[----:B------:R-:W-:Y:S01]  /*0590*/  UIADD3 UR13, UP1, UPT, UR6, 0x80, URZ ;  /* 0x00000080060d7890 */ /* 0x000fe2000ff3e0ff */
[----:B---3--:R-:W-:Y:S01]  /*05a0*/  MOV R11, UR12 ;  /* 0x0000000c000b7c02 */ /* 0x008fe20008000f00 */
[----:B------:R-:W-:Y:S01]  /*05b0*/  UIADD3.X UR12, UPT, UPT, URZ, UR5, URZ, UP2, !UPT ;  /* 0x00000005ff0c7290 */ /* 0x000fe200097fe4ff */
[----:B------:R-:W-:Y:S01]  /*05c0*/  IMAD.U32 R10, RZ, RZ, UR7 ;  /* 0x00000007ff0a7e24 */ /* 0x000fe2000f8e00ff */
[----:B------:R-:W-:Y:S01]  /*05d0*/  UIADD3 UR7, UP2, UPT, UR6, 0x200, URZ ;  /* 0x0000020006077890 */ /* 0x000fe2000ff5e0ff */
[----:B------:R0:W-:Y:S04]  /*05e0*/  STG.E.64 desc[UR8][R2.64+-0x280], R8 ;  /* 0xfffd800802007986 */ /* 0x0001e8000c101b08 */
[----:B------:R1:W-:Y:S04]  /*05f0*/  STG.E.64 desc[UR8][R2.64+-0x100], R6 ;  /* 0xffff000602007986 */ /* 0x0003e8000c101b08 */
[----:B------:R2:W-:Y:S04]  /*0600*/  STG.E.64 desc[UR8][R2.64+-0x180], R4 ;  /* 0xfffe800402007986 */ /* 0x0005e8000c101b08 */
[----:B------:R3:W-:Y:S01]  /*0610*/  STG.E.64 desc[UR8][R2.64+0x800], R10 ;  /* 0x0008000a02007986 */ /* 0x0007e2000c101b08 */
[----:B0-----:R-:W-:Y:S01]  /*0620*/  MOV R9, UR14 ;  /* 0x0000000e00097c02 */ /* 0x001fe20008000f00 */
[----:B------:R-:W-:Y:S01]  /*0630*/  UIADD3.X UR14, UPT, UPT, URZ, UR5, URZ, UP1, !UPT ;  /* 0x00000005ff0e7290 */ /* 0x000fe20008ffe4ff */
[----:B------:R-:W-:Y:S01]  /*0640*/  IMAD.U32 R8, RZ, RZ, UR11 ;  /* 0x0000000bff087e24 */ /* 0x000fe2000f8e00ff */
[----:B------:R-:W-:Y:S01]  /*0650*/  UIADD3 UR11, UP0, UPT, UR6, 0x180, URZ ;  /* 0x00000180060b7890 */ /* 0x000fe2000ff1e0ff */
[----:B-1----:R-:W-:Y:S01]  /*0660*/  MOV R7, UR12 ;  /* 0x0000000c00077c02 */ /* 0x002fe20008000f00 */
[----:B------:R-:W-:Y:S01]  /*0670*/  UIADD3.X UR12, UPT, UPT, URZ, UR5, URZ, UP2, !UPT ;  /* 0x00000005ff0c7290 */ /* 0x000fe200097fe4ff */
[----:B------:R-:W-:Y:S01]  /*0680*/  IMAD.U32 R6, RZ, RZ, UR10 ;  /* 0x0000000aff067e24 */ /* 0x000fe2000f8e00ff */
[----:B------:R-:W-:Y:S01]  /*0690*/  UIADD3 UR10, UP2, UPT, UR6, 0x300, URZ ;  /* 0x00000300060a7890 */ /* 0x000fe2000ff5e0ff */
[----:B--2---:R-:W-:Y:S01]  /*06a0*/  MOV R5, UR14 ;  /* 0x0000000e00057c02 */ /* 0x004fe20008000f00 */
[----:B------:R-:W-:Y:S01]  /*06b0*/  UIADD3.X UR14, UPT, UPT, URZ, UR5, URZ, UP0, !UPT ;  /* 0x00000005ff0e7290 */ /* 0x000fe200087fe4ff */
        /* <DEDUP_REMOVED lines=203> */
[----:B------:R-:W-:Y:S01]  /*1370*/  IMAD.U32 R10, RZ, RZ, UR7 ;  /* 0x00000007ff0a7e24 */ /* 0x000fe2000f8e00ff */
[----:B------:R-:W-:Y:S01]  /*1380*/  UIADD3.X UR12, UPT, UPT, URZ, UR5, URZ, UP2, !UPT ;  /* 0x00000005ff0c7290 */ /* 0x000fe200097fe4ff */
[----:B------:R0:W-:Y:S01]  /*1390*/  STG.E.64 desc[UR8][R2.64+0x1380], R8 ;  /* 0x0013800802007986 */ /* 0x0001e2000c101b08 */
[----:B------:R-:W-:-:S03]  /*13a0*/  UIADD3 UR7, UP2, UPT, UR6, 0x2000, URZ ;  /* 0x0000200006077890 */ /* 0x000fc6000ff5e0ff */
[----:B------:R1:W-:Y:S04]  /*13b0*/  STG.E.64 desc[UR8][R2.64+0x1500], R6 ;  /* 0x0015000602007986 */ /* 0x0003e8000c101b08 */
[----:B------:R2:W-:Y:S04]  /*13c0*/  STG.E.64 desc[UR8][R2.64+0x1480], R4 ;  /* 0x0014800402007986 */ /* 0x0005e8000c101b08 */
[----:B------:R3:W-:Y:S01]  /*13d0*/  STG.E.64 desc[UR8][R2.64+0x1600], R10 ;  /* 0x0016000a02007986 */ /* 0x0007e2000c101b08 */
[----:B0-----:R-:W-:Y:S01]  /*13e0*/  IMAD.U32 R8, RZ, RZ, UR11 ;  /* 0x0000000bff087e24 */ /* 0x001fe2000f8e00ff */
[----:B------:R-:W-:Y:S01]  /*13f0*/  MOV R9, UR14 ;  /* 0x0000000e00097c02 */ /* 0x000fe20008000f00 */
[----:B------:R-:W-:Y:S01]  /*1400*/  UIADD3 UR11, UP0, UPT, UR6, 0x1780, URZ ;  /* 0x00001780060b7890 */ /* 0x000fe2000ff1e0ff */
[----:B-1----:R-:W-:Y:S01]  /*1410*/  IMAD.U32 R6, RZ, RZ, UR10 ;  /* 0x0000000aff067e24 */ /* 0x002fe2000f8e00ff */
[----:B------:R-:W-:Y:S01]  /*1420*/  UIADD3.X UR10, UPT, UPT, URZ, UR5, URZ, UP2, !UPT ;  /* 0x00000005ff0a7290 */ /* 0x000fe200097fe4ff */
[----:B------:R-:W-:Y:S01]  /*1430*/  MOV R7, UR12 ;  /* 0x0000000c00077c02 */ /* 0x000fe20008000f00 */
[----:B------:R-:W-:Y:S01]  /*1440*/  UIADD3.X UR14, UPT, UPT, URZ, UR5, URZ, UP1, !UPT ;  /* 0x00000005ff0e7290 */ /* 0x000fe20008ffe4ff */
[----:B--2---:R-:W-:Y:S01]  /*1450*/  IMAD.U32 R4, RZ, RZ, UR13 ;  /* 0x0000000dff047e24 */ /* 0x004fe2000f8e00ff */
[----:B------:R-:W-:Y:S01]  /*1460*/  UIADD3 UR15, UP2, UPT, UR6, 0x1900, URZ ;  /* 0x00001900060f7890 */ /* 0x000fe2000ff5e0ff */
[----:B------:R0:W-:Y:S01]  /*1470*/  STG.E.64 desc[UR8][R2.64+0x1580], R8 ;  /* 0x0015800802007986 */ /* 0x0001e2000c101b08 */
[----:B------:R-:W-:Y:S01]  /*1480*/  UIADD3 UR13, UP1, UPT, UR6, 0x1880, URZ ;  /* 0x00001880060d7890 */ /* 0x000fe2000ff3e0ff */
[----:B---3--:R-:W-:Y:S01]  /*1490*/  IMAD.U32 R10, RZ, RZ, UR7 ;  /* 0x00000007ff0a7e24 */ /* 0x008fe2000f8e00ff */
[----:B------:R-:W-:Y:S01]  /*14a0*/  UIADD3.X UR12, UPT, UPT, URZ, UR5, URZ, UP0, !UPT ;  /* 0x00000005ff0c7290 */ /* 0x000fe200087fe4ff */
[----:B------:R-:W-:Y:S01]  /*14b0*/  MOV R11, UR10 ;  /* 0x0000000a000b7c02 */ /* 0x000fe20008000f00 */
[----:B------:R-:W-:Y:S01]  /*14c0*/  UIADD3.X UR7, UPT, UPT, URZ, UR5, URZ, UP2, !UPT ;  /* 0x00000005ff077290 */ /* 0x000fe200097fe4ff */
[----:B------:R-:W-:Y:S01]  /*14d0*/  MOV R5, UR14 ;  /* 0x0000000e00057c02 */ /* 0x000fe20008000f00 */
[----:B------:R-:W-:Y:S01]  /*14e0*/  UIADD3 UR10, UP2, UPT, UR6, 0x1a00, URZ ;  /* 0x00001a00060a7890 */ /* 0x000fe2000ff5e0ff */
[----:B------:R1:W-:Y:S01]  /*14f0*/  STG.E.64 desc[UR8][R2.64+0x1700], R6 ;  /* 0x0017000602007986 */ /* 0x0003e2000c101b08 */
[----:B------:R-:W-:-:S03]  /*1500*/  UIADD3 UR14, UP0, UPT, UR6, 0x1980, URZ ;  /* 0x00001980060e7890 */ /* 0x000fc6000ff1e0ff */
[----:B------:R2:W-:Y:S01]  /*1510*/  STG.E.64 desc[UR8][R2.64+0x1680], R4 ;  /* 0x0016800402007986 */ /* 0x0005e2000c101b08 */
[----:B0-----:R-:W-:Y:S01]  /*1520*/  IMAD.U32 R8, RZ, RZ, UR11 ;  /* 0x0000000bff087e24 */ /* 0x001fe2000f8e00ff */
[----:B------:R-:W-:Y:S01]  /*1530*/  UIADD3.X UR11, UPT, UPT, URZ, UR5, URZ, UP1, !UPT ;  /* 0x00000005ff0b7290 */ /* 0x000fe20008ffe4ff */
[----:B------:R-:W-:Y:S01]  /*1540*/  MOV R9, UR12 ;  /* 0x0000000c00097c02 */ /* 0x000fe20008000f00 */
[----:B------:R-:W-:Y:S01]  /*1550*/  UIADD3.X UR12, UPT, UPT, URZ, UR5, URZ, UP2, !UPT ;  /* 0x00000005ff0c7290 */ /* 0x000fe200097fe4ff */
[----:B------:R0:W-:Y:S01]  /*1560*/  STG.E.64 desc[UR8][R2.64+0x2000], R10 ;  /* 0x0020000a02007986 */ /* 0x0001e2000c101b08 */
[----:B-1----:R-:W-:Y:S01]  /*1570*/  MOV R7, UR7 ;  /* 0x0000000700077c02 */ /* 0x002fe20008000f00 */
[----:B------:R-:W-:Y:S02]  /*1580*/  UIADD3.X UR7, UPT, UPT, URZ, UR5, URZ, UP0, !UPT ;  /* 0x00000005ff077290 */ /* 0x000fe400087fe4ff */
[----:B------:R1:W-:Y:S01]  /*1590*/  STG.E.64 desc[UR8][R2.64+0x1780], R8 ;  /* 0x0017800802007986 */ /* 0x0003e2000c101b08 */
[----:B------:R-:W-:Y:S01]  /*15a0*/  IMAD.U32 R6, RZ, RZ, UR15 ;  /* 0x0000000fff067e24 */ /* 0x000fe2000f8e00ff */
[----:B--2---:R-:W-:Y:S01]  /*15b0*/  MOV R5, UR11 ;  /* 0x0000000b00057c02 */ /* 0x004fe20008000f00 */
[----:B------:R-:W-:Y:S01]  /*15c0*/  IMAD.U32 R4, RZ, RZ, UR13 ;  /* 0x0000000dff047e24 */ /* 0x000fe2000f8e00ff */
[----:B------:R-:W-:-:S02]  /*15d0*/  UIADD3 UR13, UP1, UPT, UR6, 0x1a80, URZ ;  /* 0x00001a80060d7890 */ /* 0x000fc4000ff3e0ff */
[----:B------:R-:W-:Y:S01]  /*15e0*/  UIADD3 UR11, UP2, UPT, UR6, 0x1b00, URZ ;  /* 0x00001b00060b7890 */ /* 0x000fe2000ff5e0ff */
[----:B------:R2:W-:Y:S01]  /*15f0*/  STG.E.64 desc[UR8][R2.64+0x1900], R6 ;  /* 0x0019000602007986 */ /* 0x0005e2000c101b08 */
[----:B0-----:R-:W-:Y:S01]  /*1600*/  MOV R11, UR12 ;  /* 0x0000000c000b7c02 */ /* 0x001fe20008000f00 */
[----:B------:R-:W-:Y:S01]  /*1610*/  IMAD.U32 R10, RZ, RZ, UR10 ;  /* 0x0000000aff0a7e24 */ /* 0x000fe2000f8e00ff */
[----:B------:R-:W-:Y:S01]  /*1620*/  UIADD3.X UR12, UPT, UPT, URZ, UR5, URZ, UP2, !UPT ;  /* 0x00000005ff0c7290 */ /* 0x000fe200097fe4ff */
[----:B------:R0:W-:Y:S01]  /*1630*/  STG.E.64 desc[UR8][R2.64+0x1880], R4 ;  /* 0x0018800402007986 */ /* 0x0001e2000c101b08 */
[----:B------:R-:W-:Y:S01]  /*1640*/  UIADD3 UR10, UP2, UPT, UR6, 0x1c00, URZ ;  /* 0x00001c00060a7890 */ /* 0x000fe2000ff5e0ff */
[----:B-1----:R-:W-:Y:S01]  /*1650*/  IMAD.U32 R8, RZ, RZ, UR14 ;  /* 0x0000000eff087e24 */ /* 0x002fe2000f8e00ff */
[----:B------:R-:W-:Y:S01]  /*1660*/  UIADD3.X UR14, UPT, UPT, URZ, UR5, URZ, UP1, !UPT ;  /* 0x00000005ff0e7290 */ /* 0x000fe20008ffe4ff */
[----:B------:R-:W-:Y:S01]  /*1670*/  MOV R9, UR7 ;  /* 0x0000000700097c02 */ /* 0x000fe20008000f00 */
[----:B------:R-:W-:Y:S01]  /*1680*/  UIADD3 UR7, UP0, UPT, UR6, 0x1b80, URZ ;  /* 0x00001b8006077890 */ /* 0x000fe2000ff1e0ff */
[----:B------:R1:W-:Y:S01]  /*1690*/  STG.E.64 desc[UR8][R2.64+0x1a00], R10 ;  /* 0x001a000a02007986 */ /* 0x0003e2000c101b08 */
[----:B--2---:R-:W-:Y:S01]  /*16a0*/  MOV R7, UR12 ;  /* 0x0000000c00077c02 */ /* 0x004fe20008000f00 */
[----:B------:R-:W-:Y:S01]  /*16b0*/  UIADD3.X UR12, UPT, UPT, URZ, UR5, URZ, UP2, !UPT ;  /* 0x00000005ff0c7290 */ /* 0x000fe200097fe4ff */
[----:B------:R-:W-:Y:S01]  /*16c0*/  IMAD.U32 R6, RZ, RZ, UR11 ;  /* 0x0000000bff067e24 */ /* 0x000fe2000f8e00ff */
[----:B------:R-:W-:Y:S01]  /*16d0*/  UIADD3 UR11, UP2, UPT, UR6, 0x1d00, URZ ;  /* 0x00001d00060b7890 */ /* 0x000fe2000ff5e0ff */
[----:B0-----:R-:W-:Y:S01]  /*16e0*/  MOV R5, UR14 ;  /* 0x0000000e00057c02 */ /* 0x001fe20008000f00 */
[----:B------:R-:W-:Y:S01]  /*16f0*/  UIADD3.X UR14, UPT, UPT, URZ, UR5, URZ, UP0, !UPT ;  /* 0x00000005ff0e7290 */ /* 0x000fe200087fe4ff */
[----:B------:R-:W-:Y:S01]  /*1700*/  IMAD.U32 R4, RZ, RZ, UR13 ;  /* 0x0000000dff047e24 */ /* 0x000fe2000f8e00ff */
[----:B------:R-:W-:Y:S01]  /*1710*/  UIADD3 UR13, UP1, UPT, UR6, 0x1c80, URZ ;  /* 0x00001c80060d7890 */ /* 0x000fe2000ff3e0ff */
[----:B------:R0:W-:Y:S01]  /*1720*/  STG.E.64 desc[UR8][R2.64+0x1980], R8 ;  /* 0x0019800802007986 */ /* 0x0001e2000c101b08 */
[----:B-1----:R-:W-:Y:S01]  /*1730*/  MOV R11, UR12 ;  /* 0x0000000c000b7c02 */ /* 0x002fe20008000f00 */
[----:B------:R-:W-:Y:S01]  /*1740*/  UIADD3.X UR12, UPT, UPT, URZ, UR5, URZ, UP2, !UPT ;  /* 0x00000005ff0c7290 */ /* 0x000fe200097fe4ff */
[----:B------:R-:W-:Y:S01]  /*1750*/  IMAD.U32 R10, RZ, RZ, UR10 ;  /* 0x0000000aff0a7e24 */ /* 0x000fe2000f8e00ff */
[----:B------:R-:W-:Y:S01]  /*1760*/  UIADD3 UR10, UP2, UPT, UR6, 0x1e00, URZ ;  /* 0x00001e00060a7890 */ /* 0x000fe2000ff5e0ff */
[----:B------:R1:W-:Y:S04]  /*1770*/  STG.E.64 desc[UR8][R2.64+0x1a80], R4 ;  /* 0x001a800402007986 */ /* 0x0003e8000c101b08 */
[----:B------:R2:W-:Y:S01]  /*1780*/  STG.E.64 desc[UR8][R2.64+0x1b00], R6 ;  /* 0x001b000602007986 */ /* 0x0005e2000c101b08 */
[----:B0-----:R-:W-:Y:S01]  /*1790*/  MOV R9, UR14 ;  /* 0x0000000e00097c02 */ /* 0x001fe20008000f00 */
[----:B------:R-:W-:Y:S01]  /*17a0*/  UIADD3.X UR14, UPT, UPT, URZ, UR5, URZ, UP1, !UPT ;  /* 0x00000005ff0e7290 */ /* 0x000fe20008ffe4ff */
[----:B------:R-:W-:Y:S01]  /*17b0*/  IMAD.U32 R8, RZ, RZ, UR7 ;  /* 0x00000007ff087e24 */ /* 0x000fe2000f8e00ff */
[----:B------:R-:W-:Y:S01]  /*17c0*/  UIADD3 UR7, UP0, UPT, UR6, 0x1d80, URZ ;  /* 0x00001d8006077890 */ /* 0x000fe2000ff1e0ff */
[----:B------:R0:W-:Y:S03]  /*17d0*/  STG.E.64 desc[UR8][R2.64+0x1c00], R10 ;  /* 0x001c000a02007986 */ /* 0x0001e6000c101b08 */
[----:B-1----:R-:W-:Y:S01]  /*17e0*/  MOV R5, UR14 ;  /* 0x0000000e00057c02 */ /* 0x002fe20008000f00 */
[----:B------:R-:W-:Y:S01]  /*17f0*/  UIADD3.X UR14, UPT, UPT, URZ, UR5, URZ, UP0, !UPT ;  /* 0x00000005ff0e7290 */ /* 0x000fe200087fe4ff */
[----:B------:R1:W-:Y:S01]  /*1800*/  STG.E.64 desc[UR8][R2.64+0x1b80], R8 ;  /* 0x001b800802007986 */ /* 0x0003e2000c101b08 */
[----:B------:R-:W-:Y:S01]  /*1810*/  IMAD.U32 R4, RZ, RZ, UR13 ;  /* 0x0000000dff047e24 */ /* 0x000fe2000f8e00ff */
[----:B--2---:R-:W-:Y:S01]  /*1820*/  MOV R7, UR12 ;  /* 0x0000000c00077c02 */ /* 0x004fe20008000f00 */
[----:B------:R-:W-:Y:S01]  /*1830*/  UIADD3.X UR12, UPT, UPT, URZ, UR5, URZ, UP2, !UPT ;  /* 0x00000005ff0c7290 */ /* 0x000fe200097fe4ff */
[----:B------:R-:W-:Y:S01]  /*1840*/  IMAD.U32 R6, RZ, RZ, UR11 ;  /* 0x0000000bff067e24 */ /* 0x000fe2000f8e00ff */
[----:B------:R-:W-:Y:S01]  /*1850*/  UIADD3 UR13, UP1, UPT, UR6, 0x1e80, URZ ;  /* 0x00001e80060d7890 */ /* 0x000fe2000ff3e0ff */
[----:B------:R2:W-:Y:S01]  /*1860*/  STG.E.64 desc[UR8][R2.64+0x1c80], R4 ;  /* 0x001c800402007986 */ /* 0x0005e2000c101b08 */
[----:B------:R-:W-:Y:S01]  /*1870*/  UIADD3 UR11, UP0, UPT, UR6, 0x1f00, URZ ;  /* 0x00001f00060b7890 */ /* 0x000fe2000ff1e0ff */
[----:B0-----:R-:W-:Y:S01]  /*1880*/  IMAD.U32 R10, RZ, RZ, UR10 ;  /* 0x0000000aff0a7e24 */ /* 0x001fe2000f8e00ff */
[----:B------:R-:W-:-:S02]  /*1890*/  MOV R11, UR12 ;  /* 0x0000000c000b7c02 */ /* 0x000fc40008000f00 */
[----:B------:R-:W-:Y:S01]  /*18a0*/  UIADD3.X UR12, UPT, UPT, URZ, UR5, URZ, UP0, !UPT ;  /* 0x00000005ff0c7290 */ /* 0x000fe200087fe4ff */
[----:B------:R0:W-:Y:S01]  /*18b0*/  STG.E.64 desc[UR8][R2.64+0x1d00], R6 ;  /* 0x001d000602007986 */ /* 0x0001e2000c101b08 */
[----:B-1----:R-:W-:Y:S01]  /*18c0*/  IMAD.U32 R8, RZ, RZ, UR7 ;  /* 0x00000007ff087e24 */ /* 0x002fe2000f8e00ff */
[----:B------:R-:W-:Y:S01]  /*18d0*/  UIADD3 UR7, UP2, UPT, UR6, 0x1f80, URZ ;  /* 0x00001f8006077890 */ /* 0x000fe2000ff5e0ff */
[----:B------:R-:W-:Y:S01]  /*18e0*/  MOV R9, UR14 ;  /* 0x0000000e00097c02 */ /* 0x000fe20008000f00 */
[----:B------:R-:W-:Y:S01]  /*18f0*/  UIADD3.X UR14, UPT, UPT, URZ, UR5, URZ, UP1, !UPT ;  /* 0x00000005ff0e7290 */ /* 0x000fe20008ffe4ff */
[----:B------:R1:W-:Y:S01]  /*1900*/  STG.E.64 desc[UR8][R2.64+0x1e00], R10 ;  /* 0x001e000a02007986 */ /* 0x0003e2000c101b08 */
[----:B------:R-:W-:Y:S01]  /*1910*/  UIADD3.X UR10, UPT, UPT, URZ, UR5, URZ, UP2, !UPT ;  /* 0x00000005ff0a7290 */ /* 0x000fe200097fe4ff */
[----:B--2---:R-:W-:Y:S01]  /*1920*/  IMAD.U32 R4, RZ, RZ, UR13 ;  /* 0x0000000dff047e24 */ /* 0x004fe2000f8e00ff */
[----:B------:R-:W-:Y:S01]  /*1930*/  UIADD3 UR6, UP0, UPT, UR6, 0x2800, URZ ;  /* 0x0000280006067890 */ /* 0x000fe2000ff1e0ff */
[----:B------:R-:W-:Y:S01]  /*1940*/  IMAD.U32 R12, RZ, RZ, UR7 ;  /* 0x00000007ff0c7e24 */ /* 0x000fe2000f8e00ff */
[----:B------:R-:W-:Y:S01]  /*1950*/  MOV R5, UR14 ;  /* 0x0000000e00057c02 */ /* 0x000fe20008000f00 */
[----:B------:R2:W-:Y:S01]  /*1960*/  STG.E.64 desc[UR8][R2.64+0x1d80], R8 ;  /* 0x001d800802007986 */ /* 0x0005e2000c101b08 */
[----:B------:R-:W-:Y:S01]  /*1970*/  MOV R13, UR10 ;  /* 0x0000000a000d7c02 */ /* 0x000fe20008000f00 */
[----:B0-----:R-:W-:Y:S01]  /*1980*/  IMAD.U32 R6, RZ, RZ, UR11 ;  /* 0x0000000bff067e24 */ /* 0x001fe2000f8e00ff */
[----:B------:R-:W-:Y:S01]  /*1990*/  MOV R7, UR12 ;  /* 0x0000000c00077c02 */ /* 0x000fe20008000f00 */
[----:B------:R2:W-:Y:S01]  /*19a0*/  STG.E.64 desc[UR8][R2.64+0x1e80], R4 ;  /* 0x001e800402007986 */ /* 0x0005e2000c101b08 */
[----:B------:R-:W-:-:S02]  /*19b0*/  UIADD3.X UR5, UPT, UPT, URZ, UR5, URZ, UP0, !UPT ;  /* 0x00000005ff057290 */ /* 0x000fc400087fe4ff */
[----:B------:R-:W-:Y:S01]  /*19c0*/  UISETP.NE.AND UP0, UPT, UR4, 0x14000, UPT ;  /* 0x000140000400788c */ /* 0x000fe2000bf05270 */
[----:B------:R2:W-:Y:S01]  /*19d0*/  STG.E.64 desc[UR8][R2.64+0x1f00], R6 ;  /* 0x001f000602007986 */ /* 0x0005e2000c101b08 */
[----:B-1----:R-:W-:-:S03]  /*19e0*/  IMAD.X R11, RZ, RZ, R3, P0 ;  /* 0x000000ffff0b7224 */ /* 0x002fc600000e0603 */
[----:B------:R2:W-:Y:S04]  /*19f0*/  STG.E.64 desc[UR8][R2.64+0x1f80], R12 ;  /* 0x001f800c02007986 */ /* 0x0005e8000c101b08 */
[----:B------:R-:W-:Y:S05]  /*1a00*/  BRA.U UP0, `(.L_x_7) ;  /* 0xffffffe500a47547 */ /* 0x000fea000b83ffff */
[----:B------:R-:W-:Y:S05]  /*1a10*/  EXIT ;  /* 0x000000000000794d */ /* 0x000fea0003800000 */
.L_x_8:
        /* <DEDUP_REMOVED lines=14> */
.L_x_11:


//--------------------- .nv.global.init           --------------------------
	.section	.nv.global.init,"aw",@progbits
.nv.global.init:
	.type		$str,@object
	.size		$str,(.L_0 - $str)
$str:
        /*0000*/ 	.byte	0x54, 0x68, 0x69, 0x73, 0x20, 0x73, 0x68, 0x6f, 0x75, 0x6c, 0x64, 0x20, 0x6e, 0x65, 0x76, 0x65
        /*0010*/ 	.byte	0x72, 0x20, 0x68, 0x61, 0x70, 0x70, 0x65, 0x6e, 0x0a, 0x00
.L_0:


//--------------------- .nv.shared.reserved.0     --------------------------
	.section	.nv.shared.reserved.0,"aw",@nobits
	.weak		__nv_reservedSMEM_offset_0_alias
	.size		__nv_reservedSMEM_offset_0_alias, 0, 64
	.other		__nv_reservedSMEM_offset_0_alias,@"STO_CUDA_RESERVED_SHARED STV_DEFAULT"
__nv_reservedSMEM_offset_0_alias:
	.zero		0
	.zero		64


//--------------------- .nv.constant0._Z11remove_addrPhm --------------------------
	.section	.nv.constant0._Z11remove_addrPhm,"a",@progbits
	.sectionflags	@""
	.align	4
.nv.constant0._Z11remove_addrPhm:
	.zero		912


//--------------------- .nv.constant0._Z14check_evictionmPhmPm --------------------------
	.section	.nv.constant0._Z14check_evictionmPhmPm,"a",@progbits
	.sectionflags	@""
	.align	4
.nv.constant0._Z14check_evictionmPhmPm:
	.zero		928


//--------------------- .nv.constant0._Z8init_memPh --------------------------
	.section	.nv.constant0._Z8init_memPh,"a",@progbits
	.sectionflags	@""
	.align	4
.nv.constant0._Z8init_memPh:
	.zero		904


//--------------------- SYMBOLS --------------------------

	.type		.nv.reservedSmem.offset0,@object
	.size		.nv.reservedSmem.offset0,0x4
	.type		vprintf,@function
